	.headerflags	@"EF_CUDA_TEXMODE_UNIFIED EF_CUDA_64BIT_ADDRESS EF_CUDA_ACCELERATORS EF_CUDA_SM90 EF_CUDA_VIRTUAL_SM(EF_CUDA_SM90)"
	.elftype	@"ET_EXEC"


//--------------------- .nv.info                  --------------------------
	.section	.nv.info,"",@"SHT_CUDA_INFO"
	.align	4


	//----- nvinfo : EIATTR_REGCOUNT
	.align		4
        /*0000*/ 	.byte	0x04, 0x2f
        /*0002*/ 	.short	(.L_3 - .L_2)
	.align		4
.L_2:
        /*0004*/ 	.word	index@(triton_poi_fused__native_batch_norm_legit_no_training_add_relu_18)
        /*0008*/ 	.word	0x0000002f


	//----- nvinfo : EIATTR_MIN_STACK_SIZE
	.align		4
.L_3:
        /*000c*/ 	.byte	0x04, 0x12
        /*000e*/ 	.short	(.L_5 - .L_4)
	.align		4
.L_4:
        /*0010*/ 	.word	index@(triton_poi_fused__native_batch_norm_legit_no_training_add_relu_18)
        /*0014*/ 	.word	0x00000000


	//----- nvinfo : EIATTR_FRAME_SIZE
	.align		4
.L_5:
        /*0018*/ 	.byte	0x04, 0x11
        /*001a*/ 	.short	(.L_7 - .L_6)
	.align		4
.L_6:
        /*001c*/ 	.word	index@(triton_poi_fused__native_batch_norm_legit_no_training_add_relu_18)
        /*0020*/ 	.word	0x00000000


	//----- nvinfo : EIATTR_MIN_STACK_SIZE
	.align		4
.L_7:
        /*0024*/ 	.byte	0x04, 0x12
        /*0026*/ 	.short	(.L_9 - .L_8)
	.align		4
.L_8:
        /*0028*/ 	.word	index@(triton_poi_fused__native_batch_norm_legit_no_training_add_relu_18)
        /*002c*/ 	.word	0x00000000
.L_9:


//--------------------- .nv.info.triton_poi_fused__native_batch_norm_legit_no_training_add_relu_18 --------------------------
	.section	.nv.info.triton_poi_fused__native_batch_norm_legit_no_training_add_relu_18,"",@"SHT_CUDA_INFO"
	.sectionflags	@""
	.align	4


	//----- nvinfo : EIATTR_CUDA_API_VERSION
	.align		4
        /*0000*/ 	.byte	0x04, 0x37
        /*0002*/ 	.short	(.L_11 - .L_10)
.L_10:
        /*0004*/ 	.word	0x0000007c


	//----- nvinfo : EIATTR_KPARAM_INFO
	.align		4
.L_11:
        /*0008*/ 	.byte	0x04, 0x17
        /*000a*/ 	.short	(.L_13 - .L_12)
.L_12:
        /*000c*/ 	.word	0x00000000
        /*0010*/ 	.short	0x0009
        /*0012*/ 	.short	0x0044
        /*0014*/ 	.byte	0x00, 0xf0, 0x11, 0x00


	//----- nvinfo : EIATTR_KPARAM_INFO
	.align		4
.L_13:
        /*0018*/ 	.byte	0x04, 0x17
        /*001a*/ 	.short	(.L_15 - .L_14)
.L_14:
        /*001c*/ 	.word	0x00000000
        /*0020*/ 	.short	0x0008
        /*0022*/ 	.short	0x0040
        /*0024*/ 	.byte	0x00, 0xf0, 0x11, 0x00


	//----- nvinfo : EIATTR_KPARAM_INFO
	.align		4
.L_15:
        /*0028*/ 	.byte	0x04, 0x17
        /*002a*/ 	.short	(.L_17 - .L_16)
.L_16:
        /*002c*/ 	.word	0x00000000
        /*0030*/ 	.short	0x0007
        /*0032*/ 	.short	0x0038
        /*0034*/ 	.byte	0x00, 0xf4, 0x21, 0x00


	//----- nvinfo : EIATTR_KPARAM_INFO
	.align		4
.L_17:
        /*0038*/ 	.byte	0x04, 0x17
        /*003a*/ 	.short	(.L_19 - .L_18)
.L_18:
        /*003c*/ 	.word	0x00000000
        /*0040*/ 	.short	0x0006
        /*0042*/ 	.short	0x0030
        /*0044*/ 	.byte	0x00, 0xf4, 0x21, 0x00


	//----- nvinfo : EIATTR_KPARAM_INFO
	.align		4
.L_19:
        /*0048*/ 	.byte	0x04, 0x17
        /*004a*/ 	.short	(.L_21 - .L_20)
.L_20:
        /*004c*/ 	.word	0x00000000
        /*0050*/ 	.short	0x0005
        /*0052*/ 	.short	0x0028
        /*0054*/ 	.byte	0x00, 0xf4, 0x21, 0x00


	//----- nvinfo : EIATTR_KPARAM_INFO
	.align		4
.L_21:
        /*0058*/ 	.byte	0x04, 0x17
        /*005a*/ 	.short	(.L_23 - .L_22)
.L_22:
        /*005c*/ 	.word	0x00000000
        /*0060*/ 	.short	0x0004
        /*0062*/ 	.short	0x0020
        /*0064*/ 	.byte	0x00, 0xf4, 0x21, 0x00


	//----- nvinfo : EIATTR_KPARAM_INFO
	.align		4
.L_23:
        /*0068*/ 	.byte	0x04, 0x17
        /*006a*/ 	.short	(.L_25 - .L_24)
.L_24:
        /*006c*/ 	.word	0x00000000
        /*0070*/ 	.short	0x0003
        /*0072*/ 	.short	0x0018
        /*0074*/ 	.byte	0x00, 0xf4, 0x21, 0x00


	//----- nvinfo : EIATTR_KPARAM_INFO
	.align		4
.L_25:
        /*0078*/ 	.byte	0x04, 0x17
        /*007a*/ 	.short	(.L_27 - .L_26)
.L_26:
        /*007c*/ 	.word	0x00000000
        /*0080*/ 	.short	0x0002
        /*0082*/ 	.short	0x0010
        /*0084*/ 	.byte	0x00, 0xf4, 0x21, 0x00


	//----- nvinfo : EIATTR_KPARAM_INFO
	.align		4
.L_27:
        /*0088*/ 	.byte	0x04, 0x17
        /*008a*/ 	.short	(.L_29 - .L_28)
.L_28:
        /*008c*/ 	.word	0x00000000
        /*0090*/ 	.short	0x0001
        /*0092*/ 	.short	0x0008
        /*0094*/ 	.byte	0x00, 0xf4, 0x21, 0x00


	//----- nvinfo : EIATTR_KPARAM_INFO
	.align		4
.L_29:
        /*0098*/ 	.byte	0x04, 0x17
        /*009a*/ 	.short	(.L_31 - .L_30)
.L_30:
        /*009c*/ 	.word	0x00000000
        /*00a0*/ 	.short	0x0000
        /*00a2*/ 	.short	0x0000
        /*00a4*/ 	.byte	0x00, 0xf4, 0x21, 0x00


	//----- nvinfo : EIATTR_SPARSE_MMA_MASK
	.align		4
.L_31:
        /*00a8*/ 	.byte	0x03, 0x50
        /*00aa*/ 	.short	0x0000


	//----- nvinfo : EIATTR_MAXREG_COUNT
	.align		4
        /*00ac*/ 	.byte	0x03, 0x1b
        /*00ae*/ 	.short	0x00ff


	//----- nvinfo : EIATTR_EXIT_INSTR_OFFSETS
	.align		4
        /*00b0*/ 	.byte	0x04, 0x1c
        /*00b2*/ 	.short	(.L_33 - .L_32)


	//   ....[0]....
.L_32:
        /*00b4*/ 	.word	0x000010b0


	//   ....[1]....
        /*00b8*/ 	.word	0x000010f0


	//----- nvinfo : EIATTR_REQNTID
	.align		4
.L_33:
        /*00bc*/ 	.byte	0x04, 0x10
        /*00be*/ 	.short	(.L_35 - .L_34)
.L_34:
        /*00c0*/ 	.word	0x00000080
        /*00c4*/ 	.word	0x00000001
        /*00c8*/ 	.word	0x00000001


	//----- nvinfo : EIATTR_CBANK_PARAM_SIZE
	.align		4
.L_35:
        /*00cc*/ 	.byte	0x03, 0x19
        /*00ce*/ 	.short	0x0048


	//----- nvinfo : EIATTR_PARAM_CBANK
	.align		4
        /*00d0*/ 	.byte	0x04, 0x0a
        /*00d2*/ 	.short	(.L_37 - .L_36)
	.align		4
.L_36:
        /*00d4*/ 	.word	index@(.nv.constant0.triton_poi_fused__native_batch_norm_legit_no_training_add_relu_18)
        /*00d8*/ 	.short	0x0210
        /*00da*/ 	.short	0x0048


	//----- nvinfo : EIATTR_SW_WAR
	.align		4
.L_37:
        /*00dc*/ 	.byte	0x04, 0x36
        /*00de*/ 	.short	(.L_39 - .L_38)
.L_38:
        /*00e0*/ 	.word	0x00000008
.L_39:


//--------------------- .nv.callgraph             --------------------------
	.section	.nv.callgraph,"",@"SHT_CUDA_CALLGRAPH"
	.align	4
	.sectionentsize	8
	.align		4
        /*0000*/ 	.word	0x00000000
	.align		4
        /*0004*/ 	.word	0xffffffff
	.align		4
        /*0008*/ 	.word	0x00000000
	.align		4
        /*000c*/ 	.word	0xfffffffe
	.align		4
        /*0010*/ 	.word	0x00000000
	.align		4
        /*0014*/ 	.word	0xfffffffd
	.align		4
        /*0018*/ 	.word	0x00000000
	.align		4
        /*001c*/ 	.word	0xfffffffc


//--------------------- .nv.constant4             --------------------------
	.section	.nv.constant4,"a",@progbits
	.align	8
	.align		8
.nv.constant4:
        /*0000*/ 	.dword	_$_str
	.align		8
        /*0008*/ 	.dword	_$_str_$_2


//--------------------- .text.triton_poi_fused__native_batch_norm_legit_no_training_add_relu_18 --------------------------
	.section	.text.triton_poi_fused__native_batch_norm_legit_no_training_add_relu_18,"ax",@progbits
	.sectionflags	@"SHF_BARRIERS=1"
	.align	128
        .global         triton_poi_fused__native_batch_norm_legit_no_training_add_relu_18
        .type           triton_poi_fused__native_batch_norm_legit_no_training_add_relu_18,@function
        .size           triton_poi_fused__native_batch_norm_legit_no_training_add_relu_18,(.L_x_1 - triton_poi_fused__native_batch_norm_legit_no_training_add_relu_18)
        .other          triton_poi_fused__native_batch_norm_legit_no_training_add_relu_18,@"STO_CUDA_ENTRY STV_DEFAULT"
triton_poi_fused__native_batch_norm_legit_no_training_add_relu_18:
.text.triton_poi_fused__native_batch_norm_legit_no_training_add_relu_18:
[----:B------:R-:W0:Y:S01]  /*0000*/  LDC R1, c[0x0][0x28] ;  /* 0x00000a00ff017b82 */ /* 0x000e220000000800 */
[----:B------:R-:W1:Y:S07]  /*0010*/  S2R R7, SR_TID.X ;  /* 0x0000000000077919 */ /* 0x000e6e0000002100 */
[----:B------:R-:W2:Y:S01]  /*0020*/  LDC.64 R20, c[0x0][0x210] ;  /* 0x00008400ff147b82 */ /* 0x000ea20000000a00 */
[----:B------:R-:W-:Y:S01]  /*0030*/  CS2R R30, SRZ ;  /* 0x00000000001e7805 */ /* 0x000fe2000001ff00 */
[----:B------:R-:W-:Y:S01]  /*0040*/  ULDC.64 UR6, c[0x0][0x208] ;  /* 0x0000820000067ab9 */ /* 0x000fe20000000a00 */
[----:B------:R-:W3:Y:S01]  /*0050*/  S2R R0, SR_CTAID.Y ;  /* 0x0000000000007919 */ /* 0x000ee20000002600 */
[----:B------:R-:W-:-:S02]  /*0060*/  CS2R R32, SRZ ;  /* 0x0000000000207805 */ /* 0x000fc4000001ff00 */
[----:B------:R-:W-:Y:S01]  /*0070*/  CS2R R28, SRZ ;  /* 0x00000000001c7805 */ /* 0x000fe2000001ff00 */
[----:B------:R-:W4:Y:S01]  /*0080*/  S2R R3, SR_CTAID.X ;  /* 0x0000000000037919 */ /* 0x000f220000002500 */
[----:B------:R-:W5:Y:S08]  /*0090*/  LDC.64 R24, c[0x0][0x218] ;  /* 0x00008600ff187b82 */ /* 0x000f700000000a00 */
[----:B------:R-:W2:Y:S01]  /*00a0*/  LDC.64 R36, c[0x0][0x220] ;  /* 0x00008800ff247b82 */ /* 0x000ea20000000a00 */
[----:B-1----:R-:W-:-:S02]  /*00b0*/  IMAD.SHL.U32 R2, R7, 0x4, RZ ;  /* 0x0000000407027824 */ /* 0x002fc400078e00ff */
[----:B---3--:R-:W-:-:S03]  /*00c0*/  IMAD.SHL.U32 R0, R0, 0x200, RZ ;  /* 0x0000020000007824 */ /* 0x008fc600078e00ff */
[----:B------:R-:W-:Y:S01]  /*00d0*/  LOP3.LUT R5, R2, 0x1fc, RZ, 0xc0, !PT ;  /* 0x000001fc02057812 */ /* 0x000fe200078ec0ff */
[----:B----4-:R-:W-:-:S03]  /*00e0*/  IMAD.SHL.U32 R2, R3, 0x2, RZ ;  /* 0x0000000203027824 */ /* 0x010fc600078e00ff */
[----:B------:R-:W-:Y:S02]  /*00f0*/  LOP3.LUT R5, R0, R5, RZ, 0xfc, !PT ;  /* 0x0000000500057212 */ /* 0x000fe400078efcff */
[----:B------:R-:W-:Y:S01]  /*0100*/  LOP3.LUT R0, R0, 0x7f, R7, 0xf8, !PT ;  /* 0x0000007f00007812 */ /* 0x000fe200078ef807 */
[----:B------:R-:W-:Y:S01]  /*0110*/  VIADD R6, R2, 0x1 ;  /* 0x0000000102067836 */ /* 0x000fe20000000000 */
[----:B------:R-:W-:Y:S02]  /*0120*/  SHF.R.S32.HI R4, RZ, 0x1f, R5 ;  /* 0x0000001fff047819 */ /* 0x000fe40000011405 */
[----:B------:R-:W-:Y:S02]  /*0130*/  SHF.R.S32.HI R7, RZ, 0x1f, R0 ;  /* 0x0000001fff077819 */ /* 0x000fe40000011400 */
[----:B------:R-:W-:Y:S02]  /*0140*/  LEA.HI R12, R4, R5, RZ, 0x7 ;  /* 0x00000005040c7211 */ /* 0x000fe400078f38ff */
[----:B------:R-:W-:-:S02]  /*0150*/  LEA.HI R7, R7, R0, RZ, 0x7 ;  /* 0x0000000007077211 */ /* 0x000fc400078f38ff */
[C---:B------:R-:W-:Y:S01]  /*0160*/  LOP3.LUT R4, R12.reuse, 0xffffff80, RZ, 0xc0, !PT ;  /* 0xffffff800c047812 */ /* 0x040fe200078ec0ff */
[----:B------:R-:W-:Y:S01]  /*0170*/  IMAD.SHL.U32 R12, R12, 0x400, RZ ;  /* 0x000004000c0c7824 */ /* 0x000fe200078e00ff */
[----:B------:R-:W-:Y:S02]  /*0180*/  ISETP.GE.AND P0, PT, R5, 0x200, PT ;  /* 0x000002000500780c */ /* 0x000fe40003f06270 */
[----:B------:R-:W-:Y:S01]  /*0190*/  LOP3.LUT R9, R7, 0x3fff80, RZ, 0xc0, !PT ;  /* 0x003fff8007097812 */ /* 0x000fe200078ec0ff */
[----:B------:R-:W-:Y:S01]  /*01a0*/  IMAD.IADD R4, R5, 0x1, -R4 ;  /* 0x0000000105047824 */ /* 0x000fe200078e0a04 */
[----:B------:R-:W-:Y:S01]  /*01b0*/  LOP3.LUT R5, R0, 0x80, RZ, 0xfc, !PT ;  /* 0x0000008000057812 */ /* 0x000fe200078efcff */
[----:B------:R-:W-:Y:S01]  /*01c0*/  IMAD.SHL.U32 R7, R7, 0x1000, RZ ;  /* 0x0000100007077824 */ /* 0x000fe200078e00ff */
[----:B------:R-:W-:Y:S01]  /*01d0*/  ISETP.GE.AND P1, PT, R2, 0x400, PT ;  /* 0x000004000200780c */ /* 0x000fe20003f26270 */
[----:B------:R-:W-:Y:S01]  /*01e0*/  IMAD.IADD R9, R0, 0x1, -R9 ;  /* 0x0000000100097824 */ /* 0x000fe200078e0a09 */
[----:B------:R-:W-:-:S02]  /*01f0*/  SHF.R.S32.HI R8, RZ, 0x1f, R5 ;  /* 0x0000001fff087819 */ /* 0x000fc40000011405 */
[----:B------:R-:W-:Y:S02]  /*0200*/  LOP3.LUT R10, R7, 0xfff80000, RZ, 0xc0, !PT ;  /* 0xfff80000070a7812 */ /* 0x000fe400078ec0ff */
[C---:B------:R-:W-:Y:S02]  /*0210*/  ISETP.LT.AND P5, PT, R0.reuse, 0x200, !P1 ;  /* 0x000002000000780c */ /* 0x040fe40004fa1270 */
[----:B------:R-:W-:Y:S02]  /*0220*/  LOP3.LUT R7, R0, 0x100, RZ, 0xfc, !PT ;  /* 0x0000010000077812 */ /* 0x000fe400078efcff */
[----:B------:R-:W-:Y:S02]  /*0230*/  LEA.HI R8, R8, R5, RZ, 0x7 ;  /* 0x0000000508087211 */ /* 0x000fe400078f38ff */
[----:B------:R-:W-:Y:S02]  /*0240*/  LOP3.LUT R0, R0, 0x180, RZ, 0xfc, !PT ;  /* 0x0000018000007812 */ /* 0x000fe400078efcff */
[----:B------:R-:W-:Y:S01]  /*0250*/  LEA R9, R9, R10, 0xa ;  /* 0x0000000a09097211 */ /* 0x000fe200078e50ff */
[C---:B------:R-:W-:Y:S01]  /*0260*/  IMAD.SHL.U32 R15, R8.reuse, 0x1000, RZ ;  /* 0x00001000080f7824 */ /* 0x040fe200078e00ff */
[----:B------:R-:W-:-:S02]  /*0270*/  LOP3.LUT R10, R8, 0x3fff80, RZ, 0xc0, !PT ;  /* 0x003fff80080a7812 */ /* 0x000fc400078ec0ff */
[----:B------:R-:W-:Y:S02]  /*0280*/  SHF.R.S32.HI R11, RZ, 0x1f, R0 ;  /* 0x0000001fff0b7819 */ /* 0x000fe40000011400 */
[----:B------:R-:W-:Y:S01]  /*0290*/  SHF.R.S32.HI R14, RZ, 0x1f, R7 ;  /* 0x0000001fff0e7819 */ /* 0x000fe20000011407 */
[C---:B------:R-:W-:Y:S01]  /*02a0*/  IMAD.IADD R35, R5.reuse, 0x1, -R10 ;  /* 0x0000000105237824 */ /* 0x040fe200078e0a0a */
[----:B------:R-:W-:Y:S02]  /*02b0*/  ISETP.LT.AND P4, PT, R5, 0x200, !P1 ;  /* 0x000002000500780c */ /* 0x000fe40004f81270 */
[----:B------:R-:W-:Y:S02]  /*02c0*/  LEA.HI R5, R11, R0, RZ, 0x7 ;  /* 0x000000000b057211 */ /* 0x000fe400078f38ff */
[----:B------:R-:W1:Y:S01]  /*02d0*/  LDC.64 R10, c[0x0][0x238] ;  /* 0x00008e00ff0a7b82 */ /* 0x000e620000000a00 */
[----:B------:R-:W-:Y:S02]  /*02e0*/  LEA.HI R14, R14, R7, RZ, 0x7 ;  /* 0x000000070e0e7211 */ /* 0x000fe400078f38ff */
[----:B------:R-:W-:-:S02]  /*02f0*/  LOP3.LUT R13, R5, 0x3fff80, RZ, 0xc0, !PT ;  /* 0x003fff80050d7812 */ /* 0x000fc400078ec0ff */
[C---:B------:R-:W-:Y:S01]  /*0300*/  LOP3.LUT R16, R14.reuse, 0x3fff80, RZ, 0xc0, !PT ;  /* 0x003fff800e107812 */ /* 0x040fe200078ec0ff */
[----:B------:R-:W-:Y:S01]  /*0310*/  IMAD.SHL.U32 R14, R14, 0x1000, RZ ;  /* 0x000010000e0e7824 */ /* 0x000fe200078e00ff */
[C---:B------:R-:W-:Y:S01]  /*0320*/  ISETP.LT.AND P3, PT, R7.reuse, 0x200, !P1 ;  /* 0x000002000700780c */ /* 0x040fe20004f61270 */
[C---:B------:R-:W-:Y:S01]  /*0330*/  IMAD.IADD R13, R0.reuse, 0x1, -R13 ;  /* 0x00000001000d7824 */ /* 0x040fe200078e0a0d */
[----:B------:R-:W-:Y:S01]  /*0340*/  ISETP.LT.AND P1, PT, R0, 0x200, !P1 ;  /* 0x000002000000780c */ /* 0x000fe20004f21270 */
[----:B------:R-:W-:Y:S01]  /*0350*/  IMAD.IADD R7, R7, 0x1, -R16 ;  /* 0x0000000107077824 */ /* 0x000fe200078e0a10 */
[----:B------:R-:W-:Y:S02]  /*0360*/  LOP3.LUT R14, R14, 0xfff80000, RZ, 0xc0, !PT ;  /* 0xfff800000e0e7812 */ /* 0x000fe400078ec0ff */
[----:B------:R-:W-:Y:S02]  /*0370*/  LOP3.LUT R0, R15, 0xfff80000, RZ, 0xc0, !PT ;  /* 0xfff800000f007812 */ /* 0x000fe400078ec0ff */
[----:B------:R-:W-:Y:S01]  /*0380*/  SHF.L.U32 R5, R5, 0xc, RZ ;  /* 0x0000000c05057819 */ /* 0x000fe200000006ff */
[----:B------:R-:W-:Y:S01]  /*0390*/  IMAD R7, R7, 0x400, R14 ;  /* 0x0000040007077824 */ /* 0x000fe200078e020e */
[----:B------:R-:W-:Y:S01]  /*03a0*/  LOP3.LUT R15, R12, 0xfffe0000, RZ, 0xc0, !PT ;  /* 0xfffe00000c0f7812 */ /* 0x000fe200078ec0ff */
[----:B------:R-:W-:Y:S01]  /*03b0*/  VIADD R12, R2, 0x60000 ;  /* 0x00060000020c7836 */ /* 0x000fe20000000000 */
[----:B------:R-:W-:Y:S01]  /*03c0*/  P2R R8, PR, RZ, 0x8 ;  /* 0x00000008ff087803 */ /* 0x000fe20000000000 */
[----:B------:R-:W-:Y:S01]  /*03d0*/  IMAD R35, R35, 0x400, R0 ;  /* 0x0000040023237824 */ /* 0x000fe200078e0200 */
[----:B------:R-:W-:Y:S01]  /*03e0*/  LOP3.LUT R0, R5, 0xfff80000, RZ, 0xc0, !PT ;  /* 0xfff8000005007812 */ /* 0x000fe200078ec0ff */
[----:B------:R-:W-:Y:S01]  /*03f0*/  IMAD.IADD R23, R12, 0x1, R7 ;  /* 0x000000010c177824 */ /* 0x000fe200078e0207 */
[----:B------:R-:W-:Y:S01]  /*0400*/  ISETP.LT.AND P2, PT, R6, 0x400, !P0 ;  /* 0x000004000600780c */ /* 0x000fe20004741270 */
[----:B------:R-:W-:Y:S01]  /*0410*/  IMAD.IADD R17, R12, 0x1, R9 ;  /* 0x000000010c117824 */ /* 0x000fe200078e0209 */
[----:B------:R-:W-:Y:S01]  /*0420*/  P2R R40, PR, RZ, 0x10 ;  /* 0x00000010ff287803 */ /* 0x000fe20000000000 */
[----:B------:R-:W-:Y:S01]  /*0430*/  IMAD R5, R13, 0x400, R0 ;  /* 0x000004000d057824 */ /* 0x000fe200078e0200 */
[----:B------:R-:W-:Y:S01]  /*0440*/  IADD3 R0, R4, R15, RZ ;  /* 0x0000000f04007210 */ /* 0x000fe20007ffe0ff */
[----:B-1----:R-:W-:Y:S01]  /*0450*/  IMAD.WIDE R22, R23, 0x4, R10 ;  /* 0x0000000417167825 */ /* 0x002fe200078e020a */
[----:B------:R-:W-:-:S02]  /*0460*/  P2R R34, PR, RZ, 0x20 ;  /* 0x00000020ff227803 */ /* 0x000fc40000000000 */
[----:B------:R-:W-:Y:S01]  /*0470*/  P2R R6, PR, RZ, 0x4 ;  /* 0x00000004ff067803 */ /* 0x000fe20000000000 */
[----:B------:R-:W-:Y:S01]  /*0480*/  IMAD.IADD R27, R12, 0x1, R5 ;  /* 0x000000010c1b7824 */ /* 0x000fe200078e0205 */
[----:B------:R-:W3:Y:S01]  /*0490*/  @P3 LDG.E.EL.64 R30, desc[UR6][R22.64] ;  /* 0x00000006161e3981 */ /* 0x000ee2000c2e1b00 */
[----:B------:R-:W-:Y:S01]  /*04a0*/  ISETP.LT.AND P3, PT, R2, 0x400, !P0 ;  /* 0x000004000200780c */ /* 0x000fe20004761270 */
[----:B------:R-:W-:Y:S02]  /*04b0*/  IMAD R3, R3, 0x100, R0 ;  /* 0x0000010003037824 */ /* 0x000fe400078e0200 */
[----:B------:R-:W-:Y:S01]  /*04c0*/  IMAD.WIDE R26, R27, 0x4, R10 ;  /* 0x000000041b1a7825 */ /* 0x000fe200078e020a */
[----:B------:R-:W-:-:S03]  /*04d0*/  CS2R R14, SRZ ;  /* 0x00000000000e7805 */ /* 0x000fc6000001ff00 */
[----:B------:R-:W-:Y:S01]  /*04e0*/  IMAD.IADD R19, R12, 0x1, R35 ;  /* 0x000000010c137824 */ /* 0x000fe200078e0223 */
[----:B------:R1:W4:Y:S01]  /*04f0*/  @P1 LDG.E.EL.64 R32, desc[UR6][R26.64] ;  /* 0x000000061a201981 */ /* 0x000322000c2e1b00 */
[----:B------:R-:W-:Y:S01]  /*0500*/  CS2R R12, SRZ ;  /* 0x00000000000c7805 */ /* 0x000fe2000001ff00 */
[----:B-----5:R-:W-:Y:S01]  /*0510*/  IMAD.WIDE R38, R4, 0x4, R24 ;  /* 0x0000000404267825 */ /* 0x020fe200078e0218 */
[----:B------:R-:W-:-:S03]  /*0520*/  CS2R R24, SRZ ;  /* 0x0000000000187805 */ /* 0x000fc6000001ff00 */
[----:B0-2---:R-:W-:-:S04]  /*0530*/  IMAD.WIDE R36, R4, 0x4, R36 ;  /* 0x0000000404247825 */ /* 0x005fc800078e0224 */
[----:B-1----:R-:W-:Y:S01]  /*0540*/  IMAD.WIDE R26, R3, 0x4, R20 ;  /* 0x00000004031a7825 */ /* 0x002fe200078e0214 */
[----:B------:R-:W-:-:S03]  /*0550*/  IADD3 R0, R3, 0x80, RZ ;  /* 0x0000008003007810 */ /* 0x000fc60007ffe0ff */
[--C-:B------:R-:W-:Y:S01]  /*0560*/  IMAD.WIDE R16, R17, 0x4, R10.reuse ;  /* 0x0000000411107825 */ /* 0x100fe200078e020a */
[----:B------:R0:W2:Y:S03]  /*0570*/  @P3 LDG.E.EL.128 R12, desc[UR6][R26.64] ;  /* 0x000000061a0c3981 */ /* 0x0000a6000c2e1d00 */
[----:B------:R-:W-:Y:S01]  /*0580*/  IMAD.WIDE R18, R19, 0x4, R10 ;  /* 0x0000000413127825 */ /* 0x000fe200078e020a */
[----:B------:R-:W-:Y:S02]  /*0590*/  CS2R R10, SRZ ;  /* 0x00000000000a7805 */ /* 0x000fe4000001ff00 */
[----:B------:R-:W-:Y:S01]  /*05a0*/  CS2R R22, SRZ ;  /* 0x0000000000167805 */ /* 0x000fe2000001ff00 */
[----:B------:R-:W-:Y:S01]  /*05b0*/  IMAD.WIDE R42, R0, 0x4, R20 ;  /* 0x00000004002a7825 */ /* 0x000fe200078e0214 */
[----:B------:R1:W5:Y:S01]  /*05c0*/  @P4 LDG.E.EL.64 R28, desc[UR6][R18.64] ;  /* 0x00000006121c4981 */ /* 0x000362000c2e1b00 */
[----:B0-----:R-:W-:-:S03]  /*05d0*/  CS2R R26, SRZ ;  /* 0x00000000001a7805 */ /* 0x001fc6000001ff00 */
[----:B------:R0:W2:Y:S04]  /*05e0*/  @P5 LDG.E.EL.64 R10, desc[UR6][R16.64] ;  /* 0x00000006100a5981 */ /* 0x0000a8000c2e1b00 */
[----:B------:R-:W2:Y:S01]  /*05f0*/  @!P0 LDG.E.EL.128 R24, desc[UR6][R36.64] ;  /* 0x0000000624188981 */ /* 0x000ea2000c2e1d00 */
[----:B------:R-:W-:Y:S02]  /*0600*/  CS2R R20, SRZ ;  /* 0x0000000000147805 */ /* 0x000fe4000001ff00 */
[----:B-1----:R-:W-:Y:S02]  /*0610*/  CS2R R18, SRZ ;  /* 0x0000000000127805 */ /* 0x002fe4000001ff00 */
[----:B0-----:R-:W-:Y:S02]  /*0620*/  CS2R R16, SRZ ;  /* 0x0000000000107805 */ /* 0x001fe4000001ff00 */
[----:B------:R-:W3:Y:S04]  /*0630*/  @!P0 LDG.E.EL.128 R20, desc[UR6][R38.64] ;  /* 0x0000000626148981 */ /* 0x000ee8000c2e1d00 */
[----:B------:R0:W3:Y:S01]  /*0640*/  @P2 LDG.E.EL.128 R16, desc[UR6][R42.64] ;  /* 0x000000062a102981 */ /* 0x0000e2000c2e1d00 */
[----:B------:R-:W-:Y:S01]  /*0650*/  P2R R41, PR, RZ, 0x8 ;  /* 0x00000008ff297803 */ /* 0x000fe20000000000 */
[----:B0-----:R-:W-:-:S02]  /*0660*/  IMAD.MOV.U32 R43, RZ, RZ, 0x3e800000 ;  /* 0x3e800000ff2b7424 */ /* 0x001fc400078e00ff */
[----:B--2---:R-:W-:Y:S01]  /*0670*/  FADD R44, R24, 9.9999997473787516356e-06 ;  /* 0x3727c5ac182c7421 */ /* 0x004fe20000000000 */
[----:B------:R-:W-:Y:S01]  /*0680*/  FADD R39, R25, 9.9999997473787516356e-06 ;  /* 0x3727c5ac19277421 */ /* 0x000fe20000000000 */
[----:B------:R-:W-:Y:S02]  /*0690*/  FADD R36, R26, 9.9999997473787516356e-06 ;  /* 0x3727c5ac1a247421 */ /* 0x000fe40000000000 */
[----:B------:R-:W0:Y:S08]  /*06a0*/  MUFU.SQRT R42, R44 ;  /* 0x0000002c002a7308 */ /* 0x000e300000002000 */
[----:B------:R-:W1:Y:S08]  /*06b0*/  MUFU.SQRT R25, R39 ;  /* 0x0000002700197308 */ /* 0x000e700000002000 */
[----:B------:R-:W2:Y:S01]  /*06c0*/  MUFU.SQRT R26, R36 ;  /* 0x00000024001a7308 */ /* 0x000ea20000002000 */
[----:B------:R-:W-:Y:S01]  /*06d0*/  FADD R27, R27, 9.9999997473787516356e-06 ;  /* 0x3727c5ac1b1b7421 */ /* 0x000fe20000000000 */
[----:B0-----:R-:W-:Y:S01]  /*06e0*/  FSETP.GT.AND P3, PT, R42, 8.50705917302346158658e+37, PT ;  /* 0x7e8000002a00780b */ /* 0x001fe20003f64000 */
[C---:B---3--:R-:W-:Y:S01]  /*06f0*/  FADD R24, -R20.reuse, R12 ;  /* 0x0000000c14187221 */ /* 0x048fe20000000100 */
[----:B------:R-:W-:Y:S01]  /*0700*/  FADD R16, -R20, R16 ;  /* 0x0000001014107221 */ /* 0x000fe20000000100 */
[C---:B------:R-:W-:Y:S01]  /*0710*/  FADD R20, -R21.reuse, R13 ;  /* 0x0000000d15147221 */ /* 0x040fe20000000100 */
[----:B------:R-:W-:Y:S01]  /*0720*/  FADD R17, -R21, R17 ;  /* 0x0000001115117221 */ /* 0x000fe20000000100 */
[----:B-1----:R-:W-:Y:S01]  /*0730*/  FSETP.GT.AND P4, PT, R25, 8.50705917302346158658e+37, PT ;  /* 0x7e8000001900780b */ /* 0x002fe20003f84000 */
[----:B------:R-:W0:Y:S01]  /*0740*/  MUFU.SQRT R21, R27 ;  /* 0x0000001b00157308 */ /* 0x000e220000002000 */
[----:B--2---:R-:W-:-:S02]  /*0750*/  FSETP.GT.AND P5, PT, R26, 8.50705917302346158658e+37, PT ;  /* 0x7e8000001a00780b */ /* 0x004fc40003fa4000 */
[----:B------:R-:W-:-:S04]  /*0760*/  FSETP.GEU.AND P2, PT, R42, 1.175494350822287508e-38, PT ;  /* 0x008000002a00780b */ /* 0x000fc80003f4e000 */
[----:B------:R-:W-:Y:S01]  /*0770*/  @P3 FMUL R42, R42, 0.25 ;  /* 0x3e8000002a2a3820 */ /* 0x000fe20000400000 */
[----:B------:R-:W-:Y:S02]  /*0780*/  FSEL R38, R43, 1, P3 ;  /* 0x3f8000002b267808 */ /* 0x000fe40001800000 */
[C---:B------:R-:W-:Y:S02]  /*0790*/  FSETP.GEU.AND P3, PT, R25.reuse, 1.175494350822287508e-38, PT ;  /* 0x008000001900780b */ /* 0x040fe40003f6e000 */
[----:B------:R-:W-:Y:S01]  /*07a0*/  @P4 FMUL R25, R25, 0.25 ;  /* 0x3e80000019194820 */ /* 0x000fe20000400000 */
[C---:B------:R-:W-:Y:S02]  /*07b0*/  FSEL R12, R43.reuse, 1, P4 ;  /* 0x3f8000002b0c7808 */ /* 0x040fe40002000000 */
[C---:B------:R-:W-:Y:S02]  /*07c0*/  FSETP.GEU.AND P4, PT, R26.reuse, 1.175494350822287508e-38, PT ;  /* 0x008000001a00780b */ /* 0x040fe40003f8e000 */
[----:B------:R-:W-:Y:S01]  /*07d0*/  FSEL R13, R43, 1, P5 ;  /* 0x3f8000002b0d7808 */ /* 0x000fe20002800000 */
[----:B------:R-:W-:Y:S01]  /*07e0*/  @P5 FMUL R26, R26, 0.25 ;  /* 0x3e8000001a1a5820 */ /* 0x000fe20000400000 */
[----:B0-----:R-:W-:-:S02]  /*07f0*/  FSETP.GT.AND P5, PT, R21, 8.50705917302346158658e+37, PT ;  /* 0x7e8000001500780b */ /* 0x001fc40003fa4000 */
[----:B------:R-:W-:Y:S02]  /*0800*/  FSETP.GEU.AND P6, PT, R21, 1.175494350822287508e-38, PT ;  /* 0x008000001500780b */ /* 0x000fe40003fce000 */
[----:B------:R-:W-:Y:S01]  /*0810*/  FSEL R43, R43, 1, P5 ;  /* 0x3f8000002b2b7808 */ /* 0x000fe20002800000 */
[----:B------:R-:W-:Y:S01]  /*0820*/  @!P3 FMUL R25, R25, 16777216 ;  /* 0x4b8000001919b820 */ /* 0x000fe20000400000 */
[----:B------:R-:W-:Y:S01]  /*0830*/  @!P3 FMUL R12, R12, 16777216 ;  /* 0x4b8000000c0cb820 */ /* 0x000fe20000400000 */
[----:B------:R-:W-:Y:S01]  /*0840*/  ISETP.NE.AND P3, PT, R8, RZ, PT ;  /* 0x000000ff0800720c */ /* 0x000fe20003f65270 */
[----:B------:R-:W-:-:S05]  /*0850*/  FADD R8, -R22, R14 ;  /* 0x0000000e16087221 */ /* 0x000fca0000000100 */
[----:B------:R-:W-:Y:S01]  /*0860*/  @P5 FMUL R21, R21, 0.25 ;  /* 0x3e80000015155820 */ /* 0x000fe20000400000 */
[----:B------:R-:W-:Y:S01]  /*0870*/  ISETP.NE.AND P5, PT, R6, RZ, PT ;  /* 0x000000ff0600720c */ /* 0x000fe20003fa5270 */
[----:B------:R-:W-:Y:S02]  /*0880*/  FADD R6, -R23, R15 ;  /* 0x0000000f17067221 */ /* 0x000fe40000000100 */
[----:B------:R-:W0:Y:S01]  /*0890*/  LDC.64 R14, c[0x0][0x228] ;  /* 0x00008a00ff0e7b82 */ /* 0x000e220000000a00 */
[----:B------:R-:W-:Y:S01]  /*08a0*/  @!P4 FMUL R26, R26, 16777216 ;  /* 0x4b8000001a1ac820 */ /* 0x000fe20000400000 */
[----:B------:R-:W-:Y:S01]  /*08b0*/  @!P6 FMUL R21, R21, 16777216 ;  /* 0x4b8000001515e820 */ /* 0x000fe20000400000 */
[----:B------:R-:W-:Y:S01]  /*08c0*/  @!P6 FMUL R43, R43, 16777216 ;  /* 0x4b8000002b2be820 */ /* 0x000fe20000400000 */
[----:B------:R-:W-:Y:S01]  /*08d0*/  ISETP.NE.AND P6, PT, R34, RZ, PT ;  /* 0x000000ff2200720c */ /* 0x000fe20003fc5270 */
[----:B------:R-:W-:Y:S01]  /*08e0*/  FADD R34, -R22, R18 ;  /* 0x0000001216227221 */ /* 0x000fe20000000100 */
[----:B------:R-:W-:Y:S01]  /*08f0*/  @!P2 FMUL R42, R42, 16777216 ;  /* 0x4b8000002a2aa820 */ /* 0x000fe20000400000 */
[----:B------:R-:W-:Y:S01]  /*0900*/  FADD R27, -R23, R19 ;  /* 0x00000013171b7221 */ /* 0x000fe20000000100 */
[----:B------:R-:W1:Y:S01]  /*0910*/  MUFU.RCP R18, R21 ;  /* 0x0000001500127308 */ /* 0x000e620000001000 */
[----:B------:R-:W2:Y:S07]  /*0920*/  LDC.64 R22, c[0x0][0x230] ;  /* 0x00008c00ff167b82 */ /* 0x000eae0000000a00 */
[----:B------:R-:W3:Y:S08]  /*0930*/  MUFU.RCP R25, R25 ;  /* 0x0000001900197308 */ /* 0x000ef00000001000 */
[----:B------:R-:W0:Y:S08]  /*0940*/  MUFU.RCP R26, R26 ;  /* 0x0000001a001a7308 */ /* 0x000e300000001000 */
[----:B------:R-:W0:Y:S01]  /*0950*/  MUFU.RCP R37, R42 ;  /* 0x0000002a00257308 */ /* 0x000e220000001000 */
[----:B------:R-:W-:Y:S01]  /*0960*/  @!P4 FMUL R13, R13, 16777216 ;  /* 0x4b8000000d0dc820 */ /* 0x000fe20000400000 */
[----:B------:R-:W-:Y:S01]  /*0970*/  @!P2 FMUL R38, R38, 16777216 ;  /* 0x4b8000002626a820 */ /* 0x000fe20000400000 */
[----:B-1----:R-:W-:Y:S01]  /*0980*/  FMUL R43, R18, R43 ;  /* 0x0000002b122b7220 */ /* 0x002fe20000400000 */
[----:B---3--:R-:W-:Y:S01]  /*0990*/  FMUL R36, R25, R12 ;  /* 0x0000000c19247220 */ /* 0x008fe20000400000 */
[----:B0-----:R-:W-:Y:S01]  /*09a0*/  IMAD.WIDE R18, R4, 0x4, R14 ;  /* 0x0000000404127825 */ /* 0x001fe200078e020e */
[----:B------:R-:W-:-:S03]  /*09b0*/  CS2R R14, SRZ ;  /* 0x00000000000e7805 */ /* 0x000fc6000001ff00 */
[----:B------:R-:W-:Y:S01]  /*09c0*/  FMUL R39, R26, R13 ;  /* 0x0000000d1a277220 */ /* 0x000fe20000400000 */
[----:B------:R-:W-:-:S03]  /*09d0*/  CS2R R12, SRZ ;  /* 0x00000000000c7805 */ /* 0x000fc6000001ff00 */
[C---:B------:R-:W-:Y:S01]  /*09e0*/  FMUL R21, R39.reuse, R34 ;  /* 0x0000002227157220 */ /* 0x040fe20000400000 */
[----:B------:R-:W-:Y:S01]  /*09f0*/  FMUL R25, R39, R8 ;  /* 0x0000000827197220 */ /* 0x000fe20000400000 */
[----:B------:R-:W-:Y:S01]  /*0a00*/  FMUL R37, R37, R38 ;  /* 0x0000002625257220 */ /* 0x000fe20000400000 */
[----:B------:R0:W3:Y:S01]  /*0a10*/  @!P0 LDG.E.EL.128 R12, desc[UR6][R18.64] ;  /* 0x00000006120c8981 */ /* 0x0000e2000c2e1d00 */
[----:B------:R-:W-:Y:S02]  /*0a20*/  FMUL R8, R36, R17 ;  /* 0x0000001124087220 */ /* 0x000fe40000400000 */
[----:B------:R-:W-:Y:S01]  /*0a30*/  FMUL R39, R37, R16 ;  /* 0x0000001025277220 */ /* 0x000fe20000400000 */
[----:B------:R-:W-:Y:S01]  /*0a40*/  CS2R R16, SRZ ;  /* 0x0000000000107805 */ /* 0x000fe2000001ff00 */
[----:B--2---:R-:W-:Y:S01]  /*0a50*/  IMAD.WIDE R22, R4, 0x4, R22 ;  /* 0x0000000404167825 */ /* 0x004fe200078e0216 */
[----:B0-----:R-:W-:-:S06]  /*0a60*/  CS2R R18, SRZ ;  /* 0x0000000000127805 */ /* 0x001fcc000001ff00 */
[----:B------:R-:W3:Y:S01]  /*0a70*/  @!P0 LDG.E.EL.128 R16, desc[UR6][R22.64] ;  /* 0x0000000616108981 */ /* 0x000ee2000c2e1d00 */
[----:B------:R-:W-:Y:S01]  /*0a80*/  FMUL R20, R36, R20 ;  /* 0x0000001424147220 */ /* 0x000fe20000400000 */
[----:B------:R-:W0:Y:S01]  /*0a90*/  S2R R4, SR_TID.X ;  /* 0x0000000000047919 */ /* 0x000e220000002100 */
[----:B------:R-:W-:Y:S01]  /*0aa0*/  FMUL R37, R37, R24 ;  /* 0x0000001825257220 */ /* 0x000fe20000400000 */
[----:B------:R-:W1:Y:S01]  /*0ab0*/  S2UR UR5, SR_CgaCtaId ;  /* 0x00000000000579c3 */ /* 0x000e620000008800 */
[----:B------:R-:W-:Y:S01]  /*0ac0*/  FMUL R6, R43, R6 ;  /* 0x000000062b067220 */ /* 0x000fe20000400000 */
[----:B------:R-:W-:Y:S02]  /*0ad0*/  UMOV UR4, 0x400 ;  /* 0x0000040000047882 */ /* 0x000fe40000000000 */
[----:B-1----:R-:W-:Y:S01]  /*0ae0*/  UPRMT UR4, UR5, 0x654, UR4 ;  /* 0x0000065405047896 */ /* 0x002fe20008000004 */
[----:B------:R-:W-:Y:S02]  /*0af0*/  ISETP.NE.AND P4, PT, R40, RZ, PT ;  /* 0x000000ff2800720c */ /* 0x000fe40003f85270 */
[----:B------:R-:W-:Y:S01]  /*0b00*/  IADD3 R9, R2, R9, RZ ;  /* 0x0000000902097210 */ /* 0x000fe20007ffe0ff */
[----:B------:R-:W-:-:S02]  /*0b10*/  IMAD.IADD R7, R2, 0x1, R7 ;  /* 0x0000000102077824 */ /* 0x000fc400078e0207 */
[----:B------:R-:W-:Y:S01]  /*0b20*/  IMAD.IADD R5, R2, 0x1, R5 ;  /* 0x0000000102057824 */ /* 0x000fe200078e0205 */
[----:B------:R-:W-:Y:S01]  /*0b30*/  ISETP.NE.AND P2, PT, R41, RZ, PT ;  /* 0x000000ff2900720c */ /* 0x000fe20003f45270 */
[----:B---3--:R-:W-:Y:S01]  /*0b40*/  FFMA R20, R20, R13, R17 ;  /* 0x0000000d14147223 */ /* 0x008fe20000000011 */
[-CC-:B------:R-:W-:Y:S01]  /*0b50*/  FFMA R37, R37, R12.reuse, R16.reuse ;  /* 0x0000000c25257223 */ /* 0x180fe20000000010 */
[----:B------:R-:W-:-:S03]  /*0b60*/  FFMA R39, R39, R12, R16 ;  /* 0x0000000c27277223 */ /* 0x000fc60000000010 */
[----:B------:R-:W-:Y:S01]  /*0b70*/  FSETP.GEU.AND P0, PT, R20, RZ, PT ;  /* 0x000000ff1400720b */ /* 0x000fe20003f0e000 */
[----:B------:R-:W-:-:S03]  /*0b80*/  FFMA R25, R25, R14, R18 ;  /* 0x0000000e19197223 */ /* 0x000fc60000000012 */
[----:B------:R-:W-:Y:S02]  /*0b90*/  FSEL R12, R20, RZ, P0 ;  /* 0x000000ff140c7208 */ /* 0x000fe40000000000 */
[----:B------:R-:W-:-:S04]  /*0ba0*/  FSETP.GEU.AND P0, PT, R37, RZ, PT ;  /* 0x000000ff2500720b */ /* 0x000fc80003f0e000 */
[----:B------:R-:W-:Y:S02]  /*0bb0*/  FSEL R16, R37, RZ, P0 ;  /* 0x000000ff25107208 */ /* 0x000fe40000000000 */
[----:B------:R-:W-:Y:S01]  /*0bc0*/  FSETP.GEU.AND P0, PT, R25, RZ, PT ;  /* 0x000000ff1900720b */ /* 0x000fe20003f0e000 */
[----:B------:R-:W-:-:S03]  /*0bd0*/  FFMA R8, R8, R13, R17 ;  /* 0x0000000d08087223 */ /* 0x000fc60000000011 */
[----:B------:R-:W-:Y:S02]  /*0be0*/  FSEL R25, R25, RZ, P0 ;  /* 0x000000ff19197208 */ /* 0x000fe40000000000 */
[----:B------:R-:W-:Y:S01]  /*0bf0*/  FSETP.GEU.AND P0, PT, R39, RZ, PT ;  /* 0x000000ff2700720b */ /* 0x000fe20003f0e000 */
[----:B------:R-:W-:Y:S01]  /*0c00*/  FFMA R21, R21, R14, R18 ;  /* 0x0000000e15157223 */ /* 0x000fe20000000012 */
[----:B------:R-:W-:Y:S02]  /*0c10*/  FMUL R20, R43, R27 ;  /* 0x0000001b2b147220 */ /* 0x000fe40000400000 */
[----:B------:R-:W-:Y:S02]  /*0c20*/  FSEL R39, R39, RZ, P0 ;  /* 0x000000ff27277208 */ /* 0x000fe40000000000 */
[----:B------:R-:W-:Y:S01]  /*0c30*/  FSETP.GEU.AND P0, PT, R8, RZ, PT ;  /* 0x000000ff0800720b */ /* 0x000fe20003f0e000 */
[----:B0-----:R-:W-:Y:S02]  /*0c40*/  IMAD.SHL.U32 R13, R4, 0x8, RZ ;  /* 0x00000008040d7824 */ /* 0x001fe400078e00ff */
[----:B------:R-:W-:Y:S01]  /*0c50*/  FFMA R20, R20, R15, R19 ;  /* 0x0000000f14147223 */ /* 0x000fe20000000013 */
[----:B------:R-:W-:-:S02]  /*0c60*/  FSEL R8, R8, RZ, P0 ;  /* 0x000000ff08087208 */ /* 0x000fc40000000000 */
[----:B------:R-:W-:Y:S02]  /*0c70*/  FSETP.GEU.AND P0, PT, R21, RZ, PT ;  /* 0x000000ff1500720b */ /* 0x000fe40003f0e000 */
[----:B------:R-:W-:Y:S01]  /*0c80*/  LOP3.LUT R14, R13, 0x3f8, RZ, 0xc0, !PT ;  /* 0x000003f80d0e7812 */ /* 0x000fe200078ec0ff */
[----:B------:R-:W-:Y:S01]  /*0c90*/  FFMA R6, R6, R15, R19 ;  /* 0x0000000f06067223 */ /* 0x000fe20000000013 */
[----:B------:R-:W-:Y:S02]  /*0ca0*/  FSEL R13, R21, RZ, P0 ;  /* 0x000000ff150d7208 */ /* 0x000fe40000000000 */
[----:B------:R-:W-:Y:S02]  /*0cb0*/  FSETP.GEU.AND P0, PT, R20, RZ, PT ;  /* 0x000000ff1400720b */ /* 0x000fe40003f0e000 */
[----:B------:R-:W-:Y:S02]  /*0cc0*/  LEA R15, R14, UR4, 0x1 ;  /* 0x000000040e0f7c11 */ /* 0x000fe4000f8e08ff */
[----:B------:R-:W-:-:S02]  /*0cd0*/  FSEL R22, R20, RZ, P0 ;  /* 0x000000ff14167208 */ /* 0x000fc40000000000 */
[----:B------:R-:W-:Y:S01]  /*0ce0*/  FSETP.GEU.AND P0, PT, R6, RZ, PT ;  /* 0x000000ff0600720b */ /* 0x000fe20003f0e000 */
[----:B------:R-:W-:Y:S01]  /*0cf0*/  IMAD R23, R14, 0x4, R15 ;  /* 0x000000040e177824 */ /* 0x000fe200078e020f */
[----:B------:R-:W0:Y:S02]  /*0d00*/  LDC.64 R20, c[0x0][0x240] ;  /* 0x00009000ff147b82 */ /* 0x000e240000000a00 */
[----:B------:R-:W-:Y:S02]  /*0d10*/  FSEL R6, R6, RZ, P0 ;  /* 0x000000ff06067208 */ /* 0x000fe40000000000 */
[----:B------:R-:W-:Y:S04]  /*0d20*/  STS [R23], R16 ;  /* 0x0000001017007388 */ /* 0x000fe80000000800 */
[----:B------:R-:W-:Y:S04]  /*0d30*/  STS [R23+0xc], R12 ;  /* 0x00000c0c17007388 */ /* 0x000fe80000000800 */
[----:B------:R-:W-:Y:S04]  /*0d40*/  STS [R23+0x18], R25 ;  /* 0x0000181917007388 */ /* 0x000fe80000000800 */
[----:B------:R-:W-:Y:S04]  /*0d50*/  STS [R23+0x4], R39 ;  /* 0x0000042717007388 */ /* 0x000fe80000000800 */
[----:B------:R-:W-:Y:S04]  /*0d60*/  STS [R23+0x10], R8 ;  /* 0x0000100817007388 */ /* 0x000fe80000000800 */
[----:B------:R-:W-:Y:S04]  /*0d70*/  STS [R23+0x1c], R13 ;  /* 0x00001c0d17007388 */ /* 0x000fe80000000800 */
[----:B------:R-:W-:Y:S04]  /*0d80*/  STS [R23+0x24], R6 ;  /* 0x0000240617007388 */ /* 0x000fe80000000800 */
[----:B------:R1:W-:Y:S01]  /*0d90*/  STS [R23+0x28], R22 ;  /* 0x0000281617007388 */ /* 0x0003e20000000800 */
[----:B------:R-:W-:-:S05]  /*0da0*/  IMAD.SHL.U32 R17, R4, 0x2, RZ ;  /* 0x0000000204117824 */ /* 0x000fca00078e00ff */
[----:B------:R-:W-:-:S04]  /*0db0*/  LOP3.LUT R17, R17, 0xfe, RZ, 0xc0, !PT ;  /* 0x000000fe11117812 */ /* 0x000fc800078ec0ff */
[----:B------:R-:W-:-:S05]  /*0dc0*/  LEA R14, R17, UR4, 0x1 ;  /* 0x00000004110e7c11 */ /* 0x000fca000f8e08ff */
[----:B------:R-:W-:Y:S01]  /*0dd0*/  IMAD R24, R17, 0x4, R14 ;  /* 0x0000000411187824 */ /* 0x000fe200078e020e */
[----:B------:R-:W-:Y:S06]  /*0de0*/  BAR.SYNC.DEFER_BLOCKING 0x0 ;  /* 0x0000000000007b1d */ /* 0x000fec0000010000 */
[----:B------:R-:W-:Y:S04]  /*0df0*/  LDS R18, [R24] ;  /* 0x0000000018127984 */ /* 0x000fe80000000800 */
[----:B------:R-:W2:Y:S04]  /*0e00*/  LDS R19, [R24+0x4] ;  /* 0x0000040018137984 */ /* 0x000ea80000000800 */
[----:B------:R-:W-:Y:S04]  /*0e10*/  LDS R16, [R24+0x600] ;  /* 0x0006000018107984 */ /* 0x000fe80000000800 */
[----:B------:R-:W3:Y:S04]  /*0e20*/  LDS R17, [R24+0x604] ;  /* 0x0006040018117984 */ /* 0x000ee80000000800 */
[----:B------:R-:W-:Y:S04]  /*0e30*/  LDS R14, [R24+0xc00] ;  /* 0x000c0000180e7984 */ /* 0x000fe80000000800 */
[----:B------:R-:W4:Y:S04]  /*0e40*/  LDS R15, [R24+0xc04] ;  /* 0x000c0400180f7984 */ /* 0x000f280000000800 */
[----:B------:R-:W-:Y:S04]  /*0e50*/  LDS R12, [R24+0x1200] ;  /* 0x00120000180c7984 */ /* 0x000fe80000000800 */
[----:B------:R-:W5:Y:S01]  /*0e60*/  LDS R13, [R24+0x1204] ;  /* 0x00120400180d7984 */ /* 0x000f620000000800 */
[----:B-1----:R-:W-:-:S02]  /*0e70*/  IMAD.IADD R23, R2, 0x1, R35 ;  /* 0x0000000102177824 */ /* 0x002fc400078e0223 */
[----:B0-----:R-:W-:-:S04]  /*0e80*/  IMAD.WIDE R8, R9, 0x4, R20 ;  /* 0x0000000409087825 */ /* 0x001fc800078e0214 */
[----:B------:R-:W-:-:S04]  /*0e90*/  IMAD.WIDE R22, R23, 0x4, R20 ;  /* 0x0000000417167825 */ /* 0x000fc800078e0214 */
[----:B------:R-:W-:-:S04]  /*0ea0*/  IMAD.WIDE R6, R7, 0x4, R20 ;  /* 0x0000000407067825 */ /* 0x000fc800078e0214 */
[----:B------:R-:W-:Y:S01]  /*0eb0*/  IMAD.WIDE R20, R5, 0x4, R20 ;  /* 0x0000000405147825 */ /* 0x000fe200078e0214 */
[----:B--2---:R-:W-:Y:S04]  /*0ec0*/  @P6 STG.E.64 desc[UR6][R8.64], R18 ;  /* 0x0000001208006986 */ /* 0x004fe8000c101b06 */
[----:B---3--:R-:W-:Y:S04]  /*0ed0*/  @P4 STG.E.64 desc[UR6][R22.64], R16 ;  /* 0x0000001016004986 */ /* 0x008fe8000c101b06 */
[----:B----4-:R0:W-:Y:S04]  /*0ee0*/  @P3 STG.E.64 desc[UR6][R6.64], R14 ;  /* 0x0000000e06003986 */ /* 0x0101e8000c101b06 */
[----:B-----5:R-:W-:Y:S01]  /*0ef0*/  @P1 STG.E.64 desc[UR6][R20.64], R12 ;  /* 0x0000000c14001986 */ /* 0x020fe2000c101b06 */
[----:B------:R-:W-:Y:S01]  /*0f00*/  FADD R5, R18, R10 ;  /* 0x0000000a12057221 */ /* 0x000fe20000000000 */
[----:B------:R-:W-:Y:S01]  /*0f10*/  LOP3.LUT R10, R4, 0x7f, RZ, 0xc0, !PT ;  /* 0x0000007f040a7812 */ /* 0x000fe200078ec0ff */
[----:B------:R-:W-:Y:S01]  /*0f20*/  FADD R11, R19, R11 ;  /* 0x0000000b130b7221 */ /* 0x000fe20000000000 */
[----:B------:R-:W-:Y:S01]  /*0f30*/  FADD R25, R16, R28 ;  /* 0x0000001c10197221 */ /* 0x000fe20000000000 */
[----:B------:R-:W-:Y:S01]  /*0f40*/  FADD R29, R17, R29 ;  /* 0x0000001d111d7221 */ /* 0x000fe20000000000 */
[----:B------:R-:W-:Y:S01]  /*0f50*/  FADD R27, R14, R30 ;  /* 0x0000001e0e1b7221 */ /* 0x000fe20000000000 */
[----:B------:R-:W-:Y:S01]  /*0f60*/  FADD R31, R15, R31 ;  /* 0x0000001f0f1f7221 */ /* 0x000fe20000000000 */
[----:B------:R-:W-:Y:S01]  /*0f70*/  LEA R10, R10, UR4, 0x2 ;  /* 0x000000040a0a7c11 */ /* 0x000fe2000f8e10ff */
[----:B------:R-:W-:Y:S01]  /*0f80*/  BAR.SYNC.DEFER_BLOCKING 0x0 ;  /* 0x0000000000007b1d */ /* 0x000fe20000010000 */
[----:B------:R-:W-:Y:S01]  /*0f90*/  FADD R35, R12, R32 ;  /* 0x000000200c237221 */ /* 0x000fe20000000000 */
[----:B------:R-:W-:Y:S01]  /*0fa0*/  FADD R33, R13, R33 ;  /* 0x000000210d217221 */ /* 0x000fe20000000000 */
[----:B------:R-:W-:-:S05]  /*0fb0*/  IMAD.SHL.U32 R4, R4, 0x4, RZ ;  /* 0x0000000404047824 */ /* 0x000fca00078e00ff */
[----:B------:R-:W-:Y:S01]  /*0fc0*/  LOP3.LUT R4, R4, 0x1fc, RZ, 0xc0, !PT ;  /* 0x000001fc04047812 */ /* 0x000fe200078ec0ff */
[----:B------:R1:W-:Y:S04]  /*0fd0*/  STS [R10], R5 ;  /* 0x000000050a007388 */ /* 0x0003e80000000800 */
[----:B------:R-:W-:Y:S04]  /*0fe0*/  STS [R10+0x810], R11 ;  /* 0x0008100b0a007388 */ /* 0x000fe80000000800 */
[----:B------:R-:W-:Y:S04]  /*0ff0*/  STS [R10+0x200], R25 ;  /* 0x000200190a007388 */ /* 0x000fe80000000800 */
[----:B------:R-:W-:Y:S04]  /*1000*/  STS [R10+0xa10], R29 ;  /* 0x000a101d0a007388 */ /* 0x000fe80000000800 */
[----:B------:R-:W-:Y:S04]  /*1010*/  STS [R10+0x400], R27 ;  /* 0x0004001b0a007388 */ /* 0x000fe80000000800 */
[----:B------:R-:W-:Y:S04]  /*1020*/  STS [R10+0xc10], R31 ;  /* 0x000c101f0a007388 */ /* 0x000fe80000000800 */
[----:B------:R-:W-:Y:S04]  /*1030*/  STS [R10+0x600], R35 ;  /* 0x000600230a007388 */ /* 0x000fe80000000800 */
[----:B------:R-:W-:Y:S01]  /*1040*/  STS [R10+0xe10], R33 ;  /* 0x000e10210a007388 */ /* 0x000fe20000000800 */
[----:B0-----:R-:W-:-:S02]  /*1050*/  LEA R6, R4, UR4, 0x2 ;  /* 0x0000000404067c11 */ /* 0x001fc4000f8e10ff */
[----:B-1----:R-:W0:Y:S08]  /*1060*/  LDC.64 R4, c[0x0][0x248] ;  /* 0x00009200ff047b82 */ /* 0x002e300000000a00 */
[----:B------:R-:W-:Y:S06]  /*1070*/  BAR.SYNC.DEFER_BLOCKING 0x0 ;  /* 0x0000000000007b1d */ /* 0x000fec0000010000 */
[----:B------:R-:W1:Y:S01]  /*1080*/  LDS.128 R12, [R6] ;  /* 0x00000000060c7984 */ /* 0x000e620000000c00 */
[----:B0-----:R-:W-:-:S05]  /*1090*/  IMAD.WIDE R2, R3, 0x4, R4 ;  /* 0x0000000403027825 */ /* 0x001fca00078e0204 */
[----:B-1----:R0:W-:Y:S02]  /*10a0*/  @P2 STG.E.128 desc[UR6][R2.64], R12 ;  /* 0x0000000c02002986 */ /* 0x0021e4000c101d06 */
[----:B0-----:R-:W-:Y:S05]  /*10b0*/  @!P5 EXIT ;  /* 0x000000000000d94d */ /* 0x001fea0003800000 */
[----:B------:R-:W1:Y:S01]  /*10c0*/  LDS.128 R8, [R6+0x810] ;  /* 0x0008100006087984 */ /* 0x000e620000000c00 */
[----:B0-----:R-:W-:-:S05]  /*10d0*/  IMAD.WIDE R2, R0, 0x4, R4 ;  /* 0x0000000400027825 */ /* 0x001fca00078e0204 */
[----:B-1----:R-:W-:Y:S01]  /*10e0*/  STG.E.128 desc[UR6][R2.64], R8 ;  /* 0x0000000802007986 */ /* 0x002fe2000c101d06 */
[----:B------:R-:W-:Y:S05]  /*10f0*/  EXIT ;  /* 0x000000000000794d */ /* 0x000fea0003800000 */
.L_x_0:
[----:B------:R-:W-:-:S00]  /*1100*/  BRA `(.L_x_0) ;  /* 0xfffffffc00fc7947 */ /* 0x000fc0000383ffff */
[----:B------:R-:W-:-:S00]  /*1110*/  NOP ;  /* 0x0000000000007918 */ /* 0x000fc00000000000 */
        /* <DEDUP_REMOVED lines=14> */
.L_x_1:


//--------------------- .nv.global.init           --------------------------
	.section	.nv.global.init,"aw",@progbits
.nv.global.init:
	.type		_$_str,@object
	.size		_$_str,(_$_str_$_2 - _$_str)
_$_str:
        /*0000*/ 	.byte	0x5f, 0x5f, 0x43, 0x55, 0x44, 0x41, 0x5f, 0x46, 0x54, 0x5a, 0x00
	.type		_$_str_$_2,@object
	.size		_$_str_$_2,(.L_1 - _$_str_$_2)
_$_str_$_2:
        /*000b*/ 	.byte	0x5f, 0x5f, 0x43, 0x55, 0x44, 0x41, 0x5f, 0x50, 0x52, 0x45, 0x43, 0x5f, 0x53, 0x51, 0x52, 0x54
        /*001b*/ 	.byte	0x00
.L_1:


//--------------------- .nv.shared.triton_poi_fused__native_batch_norm_legit_no_training_add_relu_18 --------------------------
	.section	.nv.shared.triton_poi_fused__native_batch_norm_legit_no_training_add_relu_18,"aw",@nobits
	.sectionflags	@""
	.align	16
	.zero		1024


//--------------------- .nv.constant0.triton_poi_fused__native_batch_norm_legit_no_training_add_relu_18 --------------------------
	.section	.nv.constant0.triton_poi_fused__native_batch_norm_legit_no_training_add_relu_18,"a",@progbits
	.sectionflags	@""
	.align	4
.nv.constant0.triton_poi_fused__native_batch_norm_legit_no_training_add_relu_18:
	.zero		600
